//
// Generated by NVIDIA NVVM Compiler
//
// Compiler Build ID: CL-36424714
// Cuda compilation tools, release 13.0, V13.0.88
// Based on NVVM 20.0.0
//

.version 9.0
.target sm_100
.address_size 64

	// .globl	_Z6VecAddPiS_S_

.visible .entry _Z6VecAddPiS_S_(
	.param .u64 .ptr .align 1 _Z6VecAddPiS_S__param_0,
	.param .u64 .ptr .align 1 _Z6VecAddPiS_S__param_1,
	.param .u64 .ptr .align 1 _Z6VecAddPiS_S__param_2
)
{
	.reg .pred 	%p<7>;
	.reg .b32 	%r<45>;
	.reg .b64 	%rd<25>;

	ld.param.u64 	%rd4, [_Z6VecAddPiS_S__param_0];
	ld.param.u64 	%rd5, [_Z6VecAddPiS_S__param_1];
	ld.param.u64 	%rd6, [_Z6VecAddPiS_S__param_2];
	cvta.to.global.u64 	%rd1, %rd6;
	cvta.to.global.u64 	%rd2, %rd5;
	cvta.to.global.u64 	%rd3, %rd4;
	mov.u32 	%r12, %ctaid.x;
	mov.u32 	%r13, %ntid.x;
	mov.u32 	%r14, %tid.x;
	mad.lo.s32 	%r43, %r12, %r13, %r14;
	mov.u32 	%r15, %nctaid.x;
	mul.lo.s32 	%r2, %r13, %r15;
	setp.gt.s32 	%p1, %r43, 99999;
	@%p1 bra 	$L__BB0_7;
	add.s32 	%r16, %r43, %r2;
	max.s32 	%r17, %r16, 100000;
	setp.lt.s32 	%p2, %r16, 100000;
	selp.u32 	%r18, 1, 0, %p2;
	add.s32 	%r19, %r16, %r18;
	sub.s32 	%r20, %r17, %r19;
	div.u32 	%r21, %r20, %r2;
	add.s32 	%r3, %r21, %r18;
	and.b32  	%r22, %r3, 3;
	setp.eq.s32 	%p3, %r22, 3;
	@%p3 bra 	$L__BB0_4;
	add.s32 	%r23, %r3, 1;
	and.b32  	%r24, %r23, 3;
	neg.s32 	%r41, %r24;
$L__BB0_3:
	.pragma "nounroll";
	mul.wide.s32 	%rd7, %r43, 4;
	add.s64 	%rd8, %rd1, %rd7;
	add.s64 	%rd9, %rd2, %rd7;
	add.s64 	%rd10, %rd3, %rd7;
	ld.global.u32 	%r25, [%rd10];
	ld.global.u32 	%r26, [%rd9];
	add.s32 	%r27, %r26, %r25;
	st.global.u32 	[%rd8], %r27;
	add.s32 	%r43, %r43, %r2;
	add.s32 	%r41, %r41, 1;
	setp.ne.s32 	%p4, %r41, 0;
	@%p4 bra 	$L__BB0_3;
$L__BB0_4:
	setp.lt.u32 	%p5, %r3, 3;
	@%p5 bra 	$L__BB0_7;
	mul.wide.s32 	%rd15, %r2, 4;
	shl.b32 	%r40, %r2, 2;
$L__BB0_6:
	mul.wide.s32 	%rd11, %r43, 4;
	add.s64 	%rd12, %rd3, %rd11;
	ld.global.u32 	%r28, [%rd12];
	add.s64 	%rd13, %rd2, %rd11;
	ld.global.u32 	%r29, [%rd13];
	add.s32 	%r30, %r29, %r28;
	add.s64 	%rd14, %rd1, %rd11;
	st.global.u32 	[%rd14], %r30;
	add.s64 	%rd16, %rd12, %rd15;
	ld.global.u32 	%r31, [%rd16];
	add.s64 	%rd17, %rd13, %rd15;
	ld.global.u32 	%r32, [%rd17];
	add.s32 	%r33, %r32, %r31;
	add.s64 	%rd18, %rd14, %rd15;
	st.global.u32 	[%rd18], %r33;
	add.s64 	%rd19, %rd16, %rd15;
	ld.global.u32 	%r34, [%rd19];
	add.s64 	%rd20, %rd17, %rd15;
	ld.global.u32 	%r35, [%rd20];
	add.s32 	%r36, %r35, %r34;
	add.s64 	%rd21, %rd18, %rd15;
	st.global.u32 	[%rd21], %r36;
	add.s64 	%rd22, %rd19, %rd15;
	ld.global.u32 	%r37, [%rd22];
	add.s64 	%rd23, %rd20, %rd15;
	ld.global.u32 	%r38, [%rd23];
	add.s32 	%r39, %r38, %r37;
	add.s64 	%rd24, %rd21, %rd15;
	st.global.u32 	[%rd24], %r39;
	add.s32 	%r43, %r40, %r43;
	setp.lt.s32 	%p6, %r43, 100000;
	@%p6 bra 	$L__BB0_6;
$L__BB0_7:
	ret;

}


// ===== COMPILED SASS (sm_100) =====

	.target	sm_100

	.elftype	@"ET_EXEC"


//--------------------- .note.nv.tkinfo           --------------------------
	.section	.note.nv.tkinfo,"",@"SHT_NOTE"
	.sectionflags	@"SHF_NOTE_NV_TKINFO"
	.tkinfo
        /*0018*/ 	.word	0x00000002
        /*0030*/ 	.string	""
        /*0030*/ 	.string	"ptxas"
        /*0030*/ 	.string	"Cuda compilation tools, release 13.0, V13.0.88"
        /*0030*/ 	.string	"Build cuda_13.0.r13.0/compiler.36424714_0"
        /*0030*/ 	.string	"-arch sm_100 -m 64 "



//--------------------- .note.nv.cuinfo           --------------------------
	.section	.note.nv.cuinfo,"",@"SHT_NOTE"
	.sectionflags	@"SHF_NOTE_NV_CUINFO"
        /*0018*/ 	.short	0x0002
        /*001a*/ 	.short	0x0064
        /*001c*/ 	.short	0x0082
	.zero		2


//--------------------- .nv.info                  --------------------------
	.section	.nv.info,"",@"SHT_CUDA_INFO"
	.align	4


	//----- nvinfo : EIATTR_REGCOUNT
	.align		4
        /*0000*/ 	.byte	0x04, 0x2f
        /*0002*/ 	.short	(.L_1 - .L_0)
	.align		4
.L_0:
        /*0004*/ 	.word	index@(_Z6VecAddPiS_S_)
        /*0008*/ 	.word	0x0000001a


	//----- nvinfo : EIATTR_FRAME_SIZE
	.align		4
.L_1:
        /*000c*/ 	.byte	0x04, 0x11
        /*000e*/ 	.short	(.L_3 - .L_2)
	.align		4
.L_2:
        /*0010*/ 	.word	index@(_Z6VecAddPiS_S_)
        /*0014*/ 	.word	0x00000000


	//----- nvinfo : EIATTR_MIN_STACK_SIZE
	.align		4
.L_3:
        /*0018*/ 	.byte	0x04, 0x12
        /*001a*/ 	.short	(.L_5 - .L_4)
	.align		4
.L_4:
        /*001c*/ 	.word	index@(_Z6VecAddPiS_S_)
        /*0020*/ 	.word	0x00000000
.L_5:


//--------------------- .nv.compat                --------------------------
	.section	.nv.compat,"",@"SHT_CUDA_COMPAT_INFO"
	.align	4
        /*0000*/ 	.byte	0x02, 0x09, 0x00, 0x00, 0x02, 0x02, 0x01, 0x00, 0x02, 0x05, 0x05, 0x00, 0x03, 0x07, 0x01, 0x01
        /*0010*/ 	.byte	0x02, 0x03, 0x00, 0x00, 0x02, 0x06, 0x01, 0x00, 0x04, 0x0b, 0x08, 0x00, 0x09, 0x00, 0x00, 0x00
        /*0020*/ 	.byte	0x00, 0x00, 0x00, 0x00


//--------------------- .nv.info._Z6VecAddPiS_S_  --------------------------
	.section	.nv.info._Z6VecAddPiS_S_,"",@"SHT_CUDA_INFO"
	.sectionflags	@""
	.align	4


	//----- nvinfo : EIATTR_CUDA_API_VERSION
	.align		4
        /*0000*/ 	.byte	0x04, 0x37
        /*0002*/ 	.short	(.L_7 - .L_6)
.L_6:
        /*0004*/ 	.word	0x00000082


	//----- nvinfo : EIATTR_KPARAM_INFO
	.align		4
.L_7:
        /*0008*/ 	.byte	0x04, 0x17
        /*000a*/ 	.short	(.L_9 - .L_8)
.L_8:
        /*000c*/ 	.word	0x00000000
        /*0010*/ 	.short	0x0002
        /*0012*/ 	.short	0x0010
        /*0014*/ 	.byte	0x00, 0xf5, 0x21, 0x00


	//----- nvinfo : EIATTR_KPARAM_INFO
	.align		4
.L_9:
        /*0018*/ 	.byte	0x04, 0x17
        /*001a*/ 	.short	(.L_11 - .L_10)
.L_10:
        /*001c*/ 	.word	0x00000000
        /*0020*/ 	.short	0x0001
        /*0022*/ 	.short	0x0008
        /*0024*/ 	.byte	0x00, 0xf5, 0x21, 0x00


	//----- nvinfo : EIATTR_KPARAM_INFO
	.align		4
.L_11:
        /*0028*/ 	.byte	0x04, 0x17
        /*002a*/ 	.short	(.L_13 - .L_12)
.L_12:
        /*002c*/ 	.word	0x00000000
        /*0030*/ 	.short	0x0000
        /*0032*/ 	.short	0x0000
        /*0034*/ 	.byte	0x00, 0xf5, 0x21, 0x00


	//----- nvinfo : EIATTR_SPARSE_MMA_MASK
	.align		4
.L_13:
        /*0038*/ 	.byte	0x03, 0x50
        /*003a*/ 	.short	0x0000


	//----- nvinfo : EIATTR_MAXREG_COUNT
	.align		4
        /*003c*/ 	.byte	0x03, 0x1b
        /*003e*/ 	.short	0x00ff


	//----- nvinfo : EIATTR_MERCURY_ISA_VERSION
	.align		4
        /*0040*/ 	.byte	0x03, 0x5f
        /*0042*/ 	.short	0x0101


	//----- nvinfo : EIATTR_VRC_CTA_INIT_COUNT
	.align		4
        /*0044*/ 	.byte	0x02, 0x4a
	.zero		1
	.zero		1


	//----- nvinfo : EIATTR_EXIT_INSTR_OFFSETS
	.align		4
        /*0048*/ 	.byte	0x04, 0x1c
        /*004a*/ 	.short	(.L_15 - .L_14)


	//   ....[0]....
.L_14:
        /*004c*/ 	.word	0x00000080


	//   ....[1]....
        /*0050*/ 	.word	0x00000390


	//   ....[2]....
        /*0054*/ 	.word	0x000005c0


	//----- nvinfo : EIATTR_CRS_STACK_SIZE
	.align		4
.L_15:
        /*0058*/ 	.byte	0x04, 0x1e
        /*005a*/ 	.short	(.L_17 - .L_16)
.L_16:
        /*005c*/ 	.word	0x00000000


	//----- nvinfo : EIATTR_CBANK_PARAM_SIZE
	.align		4
.L_17:
        /*0060*/ 	.byte	0x03, 0x19
        /*0062*/ 	.short	0x0018


	//----- nvinfo : EIATTR_PARAM_CBANK
	.align		4
        /*0064*/ 	.byte	0x04, 0x0a
        /*0066*/ 	.short	(.L_19 - .L_18)
	.align		4
.L_18:
        /*0068*/ 	.word	index@(.nv.constant0._Z6VecAddPiS_S_)
        /*006c*/ 	.short	0x0380
        /*006e*/ 	.short	0x0018


	//----- nvinfo : EIATTR_SW_WAR
	.align		4
.L_19:
        /*0070*/ 	.byte	0x04, 0x36
        /*0072*/ 	.short	(.L_21 - .L_20)
.L_20:
        /*0074*/ 	.word	0x00000008
.L_21:


//--------------------- .nv.callgraph             --------------------------
	.section	.nv.callgraph,"",@"SHT_CUDA_CALLGRAPH"
	.align	4
	.sectionentsize	8
	.align		4
        /*0000*/ 	.word	0x00000000
	.align		4
        /*0004*/ 	.word	0xffffffff
	.align		4
        /*0008*/ 	.word	0x00000000
	.align		4
        /*000c*/ 	.word	0xfffffffe
	.align		4
        /*0010*/ 	.word	0x00000000
	.align		4
        /*0014*/ 	.word	0xfffffffd
	.align		4
        /*0018*/ 	.word	0x00000000
	.align		4
        /*001c*/ 	.word	0xfffffffc


//--------------------- .text._Z6VecAddPiS_S_     --------------------------
	.section	.text._Z6VecAddPiS_S_,"ax",@progbits
	.align	128
        .global         _Z6VecAddPiS_S_
        .type           _Z6VecAddPiS_S_,@function
        .size           _Z6VecAddPiS_S_,(.L_x_5 - _Z6VecAddPiS_S_)
        .other          _Z6VecAddPiS_S_,@"STO_CUDA_ENTRY STV_DEFAULT"
_Z6VecAddPiS_S_:
.text._Z6VecAddPiS_S_:
[----:B------:R-:W-:Y:S01]  /*0000*/  LDC R1, c[0x0][0x37c] ;  /* 0x0000df00ff017b82 */ /* 0x000fe20000000800 */
[----:B------:R-:W0:Y:S07]  /*0010*/  S2R R3, SR_TID.X ;  /* 0x0000000000037919 */ /* 0x000e2e0000002100 */
[----:B------:R-:W0:Y:S08]  /*0020*/  S2UR UR4, SR_CTAID.X ;  /* 0x00000000000479c3 */ /* 0x000e300000002500 */
[----:B------:R-:W0:Y:S01]  /*0030*/  LDC R0, c[0x0][0x360] ;  /* 0x0000d800ff007b82 */ /* 0x000e220000000800 */
[----:B------:R-:W1:Y:S01]  /*0040*/  LDCU UR5, c[0x0][0x370] ;  /* 0x00006e00ff0577ac */ /* 0x000e620008000800 */
[----:B0-----:R-:W-:-:S02]  /*0050*/  IMAD R3, R0, UR4, R3 ;  /* 0x0000000400037c24 */ /* 0x001fc4000f8e0203 */
[----:B-1----:R-:W-:-:S03]  /*0060*/  IMAD R0, R0, UR5, RZ ;  /* 0x0000000500007c24 */ /* 0x002fc6000f8e02ff */
[----:B------:R-:W-:-:S13]  /*0070*/  ISETP.GT.AND P0, PT, R3, 0x1869f, PT ;  /* 0x0001869f0300780c */ /* 0x000fda0003f04270 */
[----:B------:R-:W-:Y:S05]  /*0080*/  @P0 EXIT ;  /* 0x000000000000094d */ /* 0x000fea0003800000 */
[----:B------:R-:W0:Y:S01]  /*0090*/  I2F.U32.RP R8, R0 ;  /* 0x0000000000087306 */ /* 0x000e220000209000 */
[C---:B------:R-:W-:Y:S01]  /*00a0*/  IMAD.IADD R2, R0.reuse, 0x1, R3 ;  /* 0x0000000100027824 */ /* 0x040fe200078e0203 */
[----:B------:R-:W-:Y:S01]  /*00b0*/  IADD3 R9, PT, PT, RZ, -R0, RZ ;  /* 0x80000000ff097210 */ /* 0x000fe20007ffe0ff */
[----:B------:R-:W1:Y:S01]  /*00c0*/  LDCU.64 UR4, c[0x0][0x358] ;  /* 0x00006b00ff0477ac */ /* 0x000e620008000a00 */
[----:B------:R-:W-:Y:S01]  /*00d0*/  ISETP.NE.U32.AND P2, PT, R0, RZ, PT ;  /* 0x000000ff0000720c */ /* 0x000fe20003f45070 */
[----:B------:R-:W-:Y:S01]  /*00e0*/  BSSY.RECONVERGENT B0, `(.L_x_0) ;  /* 0x000002a000007945 */ /* 0x000fe20003800200 */
[C---:B------:R-:W-:Y:S02]  /*00f0*/  ISETP.GE.AND P0, PT, R2.reuse, 0x186a0, PT ;  /* 0x000186a00200780c */ /* 0x040fe40003f06270 */
[----:B------:R-:W-:Y:S02]  /*0100*/  VIMNMX R7, PT, PT, R2, 0x186a0, !PT ;  /* 0x000186a002077848 */ /* 0x000fe40007fe0100 */
[----:B------:R-:W-:-:S04]  /*0110*/  SEL R6, RZ, 0x1, P0 ;  /* 0x00000001ff067807 */ /* 0x000fc80000000000 */
[----:B------:R-:W-:Y:S01]  /*0120*/  IADD3 R7, PT, PT, R7, -R2, -R6 ;  /* 0x8000000207077210 */ /* 0x000fe20007ffe806 */
[----:B0-----:R-:W0:Y:S02]  /*0130*/  MUFU.RCP R8, R8 ;  /* 0x0000000800087308 */ /* 0x001e240000001000 */
[----:B0-----:R-:W-:-:S06]  /*0140*/  IADD3 R4, PT, PT, R8, 0xffffffe, RZ ;  /* 0x0ffffffe08047810 */ /* 0x001fcc0007ffe0ff */
[----:B------:R0:W2:Y:S02]  /*0150*/  F2I.FTZ.U32.TRUNC.NTZ R5, R4 ;  /* 0x0000000400057305 */ /* 0x0000a4000021f000 */
[----:B0-----:R-:W-:Y:S02]  /*0160*/  HFMA2 R4, -RZ, RZ, 0, 0 ;  /* 0x00000000ff047431 */ /* 0x001fe400000001ff */
[----:B--2---:R-:W-:-:S04]  /*0170*/  IMAD R9, R9, R5, RZ ;  /* 0x0000000509097224 */ /* 0x004fc800078e02ff */
[----:B------:R-:W-:-:S06]  /*0180*/  IMAD.HI.U32 R8, R5, R9, R4 ;  /* 0x0000000905087227 */ /* 0x000fcc00078e0004 */
[----:B------:R-:W-:-:S04]  /*0190*/  IMAD.HI.U32 R5, R8, R7, RZ ;  /* 0x0000000708057227 */ /* 0x000fc800078e00ff */
[----:B------:R-:W-:-:S04]  /*01a0*/  IMAD.MOV R2, RZ, RZ, -R5 ;  /* 0x000000ffff027224 */ /* 0x000fc800078e0a05 */
[----:B------:R-:W-:-:S05]  /*01b0*/  IMAD R7, R0, R2, R7 ;  /* 0x0000000200077224 */ /* 0x000fca00078e0207 */
[----:B------:R-:W-:-:S13]  /*01c0*/  ISETP.GE.U32.AND P0, PT, R7, R0, PT ;  /* 0x000000000700720c */ /* 0x000fda0003f06070 */
[----:B------:R-:W-:Y:S02]  /*01d0*/  @P0 IADD3 R7, PT, PT, -R0, R7, RZ ;  /* 0x0000000700070210 */ /* 0x000fe40007ffe1ff */
[----:B------:R-:W-:Y:S02]  /*01e0*/  @P0 IADD3 R5, PT, PT, R5, 0x1, RZ ;  /* 0x0000000105050810 */ /* 0x000fe40007ffe0ff */
[----:B------:R-:W-:-:S13]  /*01f0*/  ISETP.GE.U32.AND P1, PT, R7, R0, PT ;  /* 0x000000000700720c */ /* 0x000fda0003f26070 */
[----:B------:R-:W-:Y:S01]  /*0200*/  @P1 VIADD R5, R5, 0x1 ;  /* 0x0000000105051836 */ /* 0x000fe20000000000 */
[----:B------:R-:W-:-:S04]  /*0210*/  @!P2 LOP3.LUT R5, RZ, R0, RZ, 0x33, !PT ;  /* 0x00000000ff05a212 */ /* 0x000fc800078e33ff */
[----:B------:R-:W-:-:S04]  /*0220*/  IADD3 R2, PT, PT, R6, R5, RZ ;  /* 0x0000000506027210 */ /* 0x000fc80007ffe0ff */
[C---:B------:R-:W-:Y:S02]  /*0230*/  LOP3.LUT R4, R2.reuse, 0x3, RZ, 0xc0, !PT ;  /* 0x0000000302047812 */ /* 0x040fe400078ec0ff */
[----:B------:R-:W-:Y:S02]  /*0240*/  ISETP.GE.U32.AND P1, PT, R2, 0x3, PT ;  /* 0x000000030200780c */ /* 0x000fe40003f26070 */
[----:B------:R-:W-:-:S13]  /*0250*/  ISETP.NE.AND P0, PT, R4, 0x3, PT ;  /* 0x000000030400780c */ /* 0x000fda0003f05270 */
[----:B-1----:R-:W-:Y:S05]  /*0260*/  @!P0 BRA `(.L_x_1) ;  /* 0x0000000000448947 */ /* 0x002fea0003800000 */
[----:B------:R-:W0:Y:S01]  /*0270*/  LDC.64 R4, c[0x0][0x390] ;  /* 0x0000e400ff047b82 */ /* 0x000e220000000a00 */
[----:B------:R-:W-:-:S04]  /*0280*/  IADD3 R2, PT, PT, R2, 0x1, RZ ;  /* 0x0000000102027810 */ /* 0x000fc80007ffe0ff */
[----:B------:R-:W-:-:S03]  /*0290*/  LOP3.LUT R2, R2, 0x3, RZ, 0xc0, !PT ;  /* 0x0000000302027812 */ /* 0x000fc600078ec0ff */
[----:B------:R-:W1:Y:S02]  /*02a0*/  LDC.64 R6, c[0x0][0x380] ;  /* 0x0000e000ff067b82 */ /* 0x000e640000000a00 */
[----:B------:R-:W-:-:S06]  /*02b0*/  IMAD.MOV R2, RZ, RZ, -R2 ;  /* 0x000000ffff027224 */ /* 0x000fcc00078e0a02 */
[----:B------:R-:W2:Y:S02]  /*02c0*/  LDC.64 R8, c[0x0][0x388] ;  /* 0x0000e200ff087b82 */ /* 0x000ea40000000a00 */
.L_x_2:
[----:B--2---:R-:W-:-:S04]  /*02d0*/  IMAD.WIDE R12, R3, 0x4, R8 ;  /* 0x00000004030c7825 */ /* 0x004fc800078e0208 */
[C---:B-1----:R-:W-:Y:S02]  /*02e0*/  IMAD.WIDE R14, R3.reuse, 0x4, R6 ;  /* 0x00000004030e7825 */ /* 0x042fe400078e0206 */
[----:B------:R-:W2:Y:S04]  /*02f0*/  LDG.E R13, desc[UR4][R12.64] ;  /* 0x000000040c0d7981 */ /* 0x000ea8000c1e1900 */
[----:B------:R-:W2:Y:S01]  /*0300*/  LDG.E R14, desc[UR4][R14.64] ;  /* 0x000000040e0e7981 */ /* 0x000ea2000c1e1900 */
[----:B0--3--:R-:W-:Y:S01]  /*0310*/  IMAD.WIDE R10, R3, 0x4, R4 ;  /* 0x00000004030a7825 */ /* 0x009fe200078e0204 */
[----:B------:R-:W-:-:S03]  /*0320*/  IADD3 R2, PT, PT, R2, 0x1, RZ ;  /* 0x0000000102027810 */ /* 0x000fc60007ffe0ff */
[----:B------:R-:W-:Y:S01]  /*0330*/  IMAD.IADD R3, R0, 0x1, R3 ;  /* 0x0000000100037824 */ /* 0x000fe200078e0203 */
[----:B------:R-:W-:Y:S02]  /*0340*/  ISETP.NE.AND P0, PT, R2, RZ, PT ;  /* 0x000000ff0200720c */ /* 0x000fe40003f05270 */
[----:B--2---:R-:W-:-:S05]  /*0350*/  IADD3 R17, PT, PT, R14, R13, RZ ;  /* 0x0000000d0e117210 */ /* 0x004fca0007ffe0ff */
[----:B------:R3:W-:Y:S06]  /*0360*/  STG.E desc[UR4][R10.64], R17 ;  /* 0x000000110a007986 */ /* 0x0007ec000c101904 */
[----:B------:R-:W-:Y:S05]  /*0370*/  @P0 BRA `(.L_x_2) ;  /* 0xfffffffc00d40947 */ /* 0x000fea000383ffff */
.L_x_1:
[----:B------:R-:W-:Y:S05]  /*0380*/  BSYNC.RECONVERGENT B0 ;  /* 0x0000000000007941 */ /* 0x000fea0003800200 */
.L_x_0:
[----:B------:R-:W-:Y:S05]  /*0390*/  @!P1 EXIT ;  /* 0x000000000000994d */ /* 0x000fea0003800000 */
.L_x_3:
[----:B------:R-:W3:Y:S08]  /*03a0*/  LDC.64 R4, c[0x0][0x380] ;  /* 0x0000e000ff047b82 */ /* 0x000ef00000000a00 */
[----:B------:R-:W0:Y:S01]  /*03b0*/  LDC.64 R6, c[0x0][0x388] ;  /* 0x0000e200ff067b82 */ /* 0x000e220000000a00 */
[----:B---3--:R-:W-:-:S07]  /*03c0*/  IMAD.WIDE R10, R3, 0x4, R4 ;  /* 0x00000004030a7825 */ /* 0x008fce00078e0204 */
[----:B------:R-:W1:Y:S01]  /*03d0*/  LDC.64 R4, c[0x0][0x390] ;  /* 0x0000e400ff047b82 */ /* 0x000e620000000a00 */
[----:B--2---:R-:W2:Y:S01]  /*03e0*/  LDG.E R2, desc[UR4][R10.64] ;  /* 0x000000040a027981 */ /* 0x004ea2000c1e1900 */
[----:B0-----:R-:W-:-:S05]  /*03f0*/  IMAD.WIDE R12, R3, 0x4, R6 ;  /* 0x00000004030c7825 */ /* 0x001fca00078e0206 */
[----:B------:R-:W2:Y:S01]  /*0400*/  LDG.E R7, desc[UR4][R12.64] ;  /* 0x000000040c077981 */ /* 0x000ea2000c1e1900 */
[----:B-1----:R-:W-:-:S04]  /*0410*/  IMAD.WIDE R16, R3, 0x4, R4 ;  /* 0x0000000403107825 */ /* 0x002fc800078e0204 */
[----:B------:R-:W-:Y:S01]  /*0420*/  IMAD.WIDE R4, R0, 0x4, R10 ;  /* 0x0000000400047825 */ /* 0x000fe200078e020a */
[----:B--2---:R-:W-:-:S03]  /*0430*/  IADD3 R19, PT, PT, R2, R7, RZ ;  /* 0x0000000702137210 */ /* 0x004fc60007ffe0ff */
[C---:B------:R-:W-:Y:S02]  /*0440*/  IMAD.WIDE R6, R0.reuse, 0x4, R12 ;  /* 0x0000000400067825 */ /* 0x040fe400078e020c */
[----:B------:R0:W-:Y:S04]  /*0450*/  STG.E desc[UR4][R16.64], R19 ;  /* 0x0000001310007986 */ /* 0x0001e8000c101904 */
[----:B------:R-:W2:Y:S04]  /*0460*/  LDG.E R2, desc[UR4][R4.64] ;  /* 0x0000000404027981 */ /* 0x000ea8000c1e1900 */
[----:B------:R-:W2:Y:S01]  /*0470*/  LDG.E R15, desc[UR4][R6.64] ;  /* 0x00000004060f7981 */ /* 0x000ea2000c1e1900 */
[----:B------:R-:W-:-:S04]  /*0480*/  IMAD.WIDE R8, R0, 0x4, R16 ;  /* 0x0000000400087825 */ /* 0x000fc800078e0210 */
[----:B------:R-:W-:-:S04]  /*0490*/  IMAD.WIDE R10, R0, 0x4, R4 ;  /* 0x00000004000a7825 */ /* 0x000fc800078e0204 */
[----:B------:R-:W-:Y:S01]  /*04a0*/  IMAD.WIDE R12, R0, 0x4, R6 ;  /* 0x00000004000c7825 */ /* 0x000fe200078e0206 */
[----:B--2---:R-:W-:-:S05]  /*04b0*/  IADD3 R21, PT, PT, R2, R15, RZ ;  /* 0x0000000f02157210 */ /* 0x004fca0007ffe0ff */
[----:B------:R1:W-:Y:S04]  /*04c0*/  STG.E desc[UR4][R8.64], R21 ;  /* 0x0000001508007986 */ /* 0x0003e8000c101904 */
[----:B------:R-:W2:Y:S04]  /*04d0*/  LDG.E R2, desc[UR4][R10.64] ;  /* 0x000000040a027981 */ /* 0x000ea8000c1e1900 */
[----:B------:R-:W2:Y:S01]  /*04e0*/  LDG.E R23, desc[UR4][R12.64] ;  /* 0x000000040c177981 */ /* 0x000ea2000c1e1900 */
[----:B------:R-:W-:-:S04]  /*04f0*/  IMAD.WIDE R14, R0, 0x4, R8 ;  /* 0x00000004000e7825 */ /* 0x000fc800078e0208 */
[----:B------:R-:W-:-:S04]  /*0500*/  IMAD.WIDE R4, R0, 0x4, R10 ;  /* 0x0000000400047825 */ /* 0x000fc800078e020a */
[----:B------:R-:W-:-:S04]  /*0510*/  IMAD.WIDE R6, R0, 0x4, R12 ;  /* 0x0000000400067825 */ /* 0x000fc800078e020c */
[----:B--2---:R-:W-:-:S05]  /*0520*/  IMAD.IADD R23, R2, 0x1, R23 ;  /* 0x0000000102177824 */ /* 0x004fca00078e0217 */
[----:B------:R2:W-:Y:S04]  /*0530*/  STG.E desc[UR4][R14.64], R23 ;  /* 0x000000170e007986 */ /* 0x0005e8000c101904 */
[----:B------:R-:W1:Y:S04]  /*0540*/  LDG.E R4, desc[UR4][R4.64] ;  /* 0x0000000404047981 */ /* 0x000e68000c1e1900 */
[----:B------:R-:W1:Y:S01]  /*0550*/  LDG.E R7, desc[UR4][R6.64] ;  /* 0x0000000406077981 */ /* 0x000e62000c1e1900 */
[C---:B0-----:R-:W-:Y:S01]  /*0560*/  IMAD.WIDE R16, R0.reuse, 0x4, R14 ;  /* 0x0000000400107825 */ /* 0x041fe200078e020e */
[----:B------:R-:W-:-:S04]  /*0570*/  LEA R3, R0, R3, 0x2 ;  /* 0x0000000300037211 */ /* 0x000fc800078e10ff */
[----:B------:R-:W-:Y:S02]  /*0580*/  ISETP.GE.AND P0, PT, R3, 0x186a0, PT ;  /* 0x000186a00300780c */ /* 0x000fe40003f06270 */
[----:B-1----:R-:W-:-:S05]  /*0590*/  IADD3 R9, PT, PT, R4, R7, RZ ;  /* 0x0000000704097210 */ /* 0x002fca0007ffe0ff */
[----:B------:R2:W-:Y:S06]  /*05a0*/  STG.E desc[UR4][R16.64], R9 ;  /* 0x0000000910007986 */ /* 0x0005ec000c101904 */
[----:B------:R-:W-:Y:S05]  /*05b0*/  @!P0 BRA `(.L_x_3) ;  /* 0xfffffffc00788947 */ /* 0x000fea000383ffff */
[----:B------:R-:W-:Y:S05]  /*05c0*/  EXIT ;  /* 0x000000000000794d */ /* 0x000fea0003800000 */
.L_x_4:
[----:B------:R-:W-:-:S00]  /*05d0*/  BRA `(.L_x_4) ;  /* 0xfffffffc00fc7947 */ /* 0x000fc0000383ffff */
[----:B------:R-:W-:-:S00]  /*05e0*/  NOP ;  /* 0x0000000000007918 */ /* 0x000fc00000000000 */
        /* <DEDUP_REMOVED lines=9> */
.L_x_5:


//--------------------- .nv.shared.reserved.0     --------------------------
	.section	.nv.shared.reserved.0,"aw",@nobits
	.weak		__nv_reservedSMEM_offset_0_alias
	.size		__nv_reservedSMEM_offset_0_alias, 0, 64
	.other		__nv_reservedSMEM_offset_0_alias,@"STO_CUDA_RESERVED_SHARED STV_DEFAULT"
__nv_reservedSMEM_offset_0_alias:
	.zero		0
	.zero		64


//--------------------- .nv.constant0._Z6VecAddPiS_S_ --------------------------
	.section	.nv.constant0._Z6VecAddPiS_S_,"a",@progbits
	.sectionflags	@""
	.align	4
.nv.constant0._Z6VecAddPiS_S_:
	.zero		920


//--------------------- SYMBOLS --------------------------

	.type		.nv.reservedSmem.offset0,@object
	.size		.nv.reservedSmem.offset0,0x4
